	.headerflags	@"EF_CUDA_TEXMODE_UNIFIED EF_CUDA_64BIT_ADDRESS EF_CUDA_ACCELERATORS EF_CUDA_SM90 EF_CUDA_VIRTUAL_SM(EF_CUDA_SM90)"
	.elftype	@"ET_EXEC"


//--------------------- .nv.info                  --------------------------
	.section	.nv.info,"",@"SHT_CUDA_INFO"
	.align	4


	//----- nvinfo : EIATTR_REGCOUNT
	.align		4
        /*0000*/ 	.byte	0x04, 0x2f
        /*0002*/ 	.short	(.L_3 - .L_2)
	.align		4
.L_2:
        /*0004*/ 	.word	index@(triton_poi_fused__native_batch_norm_legit_no_training_convolution_41)
        /*0008*/ 	.word	0x00000030


	//----- nvinfo : EIATTR_MIN_STACK_SIZE
	.align		4
.L_3:
        /*000c*/ 	.byte	0x04, 0x12
        /*000e*/ 	.short	(.L_5 - .L_4)
	.align		4
.L_4:
        /*0010*/ 	.word	index@(triton_poi_fused__native_batch_norm_legit_no_training_convolution_41)
        /*0014*/ 	.word	0x00000000


	//----- nvinfo : EIATTR_FRAME_SIZE
	.align		4
.L_5:
        /*0018*/ 	.byte	0x04, 0x11
        /*001a*/ 	.short	(.L_7 - .L_6)
	.align		4
.L_6:
        /*001c*/ 	.word	index@(triton_poi_fused__native_batch_norm_legit_no_training_convolution_41)
        /*0020*/ 	.word	0x00000000


	//----- nvinfo : EIATTR_MIN_STACK_SIZE
	.align		4
.L_7:
        /*0024*/ 	.byte	0x04, 0x12
        /*0026*/ 	.short	(.L_9 - .L_8)
	.align		4
.L_8:
        /*0028*/ 	.word	index@(triton_poi_fused__native_batch_norm_legit_no_training_convolution_41)
        /*002c*/ 	.word	0x00000000
.L_9:


//--------------------- .nv.info.triton_poi_fused__native_batch_norm_legit_no_training_convolution_41 --------------------------
	.section	.nv.info.triton_poi_fused__native_batch_norm_legit_no_training_convolution_41,"",@"SHT_CUDA_INFO"
	.sectionflags	@""
	.align	4


	//----- nvinfo : EIATTR_CUDA_API_VERSION
	.align		4
        /*0000*/ 	.byte	0x04, 0x37
        /*0002*/ 	.short	(.L_11 - .L_10)
.L_10:
        /*0004*/ 	.word	0x0000007c


	//----- nvinfo : EIATTR_KPARAM_INFO
	.align		4
.L_11:
        /*0008*/ 	.byte	0x04, 0x17
        /*000a*/ 	.short	(.L_13 - .L_12)
.L_12:
        /*000c*/ 	.word	0x00000000
        /*0010*/ 	.short	0x000f
        /*0012*/ 	.short	0x0074
        /*0014*/ 	.byte	0x00, 0xf0, 0x11, 0x00


	//----- nvinfo : EIATTR_KPARAM_INFO
	.align		4
.L_13:
        /*0018*/ 	.byte	0x04, 0x17
        /*001a*/ 	.short	(.L_15 - .L_14)
.L_14:
        /*001c*/ 	.word	0x00000000
        /*0020*/ 	.short	0x000e
        /*0022*/ 	.short	0x0070
        /*0024*/ 	.byte	0x00, 0xf0, 0x11, 0x00


	//----- nvinfo : EIATTR_KPARAM_INFO
	.align		4
.L_15:
        /*0028*/ 	.byte	0x04, 0x17
        /*002a*/ 	.short	(.L_17 - .L_16)
.L_16:
        /*002c*/ 	.word	0x00000000
        /*0030*/ 	.short	0x000d
        /*0032*/ 	.short	0x0068
        /*0034*/ 	.byte	0x00, 0xf4, 0x21, 0x00


	//----- nvinfo : EIATTR_KPARAM_INFO
	.align		4
.L_17:
        /*0038*/ 	.byte	0x04, 0x17
        /*003a*/ 	.short	(.L_19 - .L_18)
.L_18:
        /*003c*/ 	.word	0x00000000
        /*0040*/ 	.short	0x000c
        /*0042*/ 	.short	0x0060
        /*0044*/ 	.byte	0x00, 0xf4, 0x21, 0x00


	//----- nvinfo : EIATTR_KPARAM_INFO
	.align		4
.L_19:
        /*0048*/ 	.byte	0x04, 0x17
        /*004a*/ 	.short	(.L_21 - .L_20)
.L_20:
        /*004c*/ 	.word	0x00000000
        /*0050*/ 	.short	0x000b
        /*0052*/ 	.short	0x0058
        /*0054*/ 	.byte	0x00, 0xf4, 0x21, 0x00


	//----- nvinfo : EIATTR_KPARAM_INFO
	.align		4
.L_21:
        /*0058*/ 	.byte	0x04, 0x17
        /*005a*/ 	.short	(.L_23 - .L_22)
.L_22:
        /*005c*/ 	.word	0x00000000
        /*0060*/ 	.short	0x000a
        /*0062*/ 	.short	0x0050
        /*0064*/ 	.byte	0x00, 0xf4, 0x21, 0x00


	//----- nvinfo : EIATTR_KPARAM_INFO
	.align		4
.L_23:
        /*0068*/ 	.byte	0x04, 0x17
        /*006a*/ 	.short	(.L_25 - .L_24)
.L_24:
        /*006c*/ 	.word	0x00000000
        /*0070*/ 	.short	0x0009
        /*0072*/ 	.short	0x0048
        /*0074*/ 	.byte	0x00, 0xf4, 0x21, 0x00


	//----- nvinfo : EIATTR_KPARAM_INFO
	.align		4
.L_25:
        /*0078*/ 	.byte	0x04, 0x17
        /*007a*/ 	.short	(.L_27 - .L_26)
.L_26:
        /*007c*/ 	.word	0x00000000
        /*0080*/ 	.short	0x0008
        /*0082*/ 	.short	0x0040
        /*0084*/ 	.byte	0x00, 0xf4, 0x21, 0x00


	//----- nvinfo : EIATTR_KPARAM_INFO
	.align		4
.L_27:
        /*0088*/ 	.byte	0x04, 0x17
        /*008a*/ 	.short	(.L_29 - .L_28)
.L_28:
        /*008c*/ 	.word	0x00000000
        /*0090*/ 	.short	0x0007
        /*0092*/ 	.short	0x0038
        /*0094*/ 	.byte	0x00, 0xf4, 0x21, 0x00


	//----- nvinfo : EIATTR_KPARAM_INFO
	.align		4
.L_29:
        /*0098*/ 	.byte	0x04, 0x17
        /*009a*/ 	.short	(.L_31 - .L_30)
.L_30:
        /*009c*/ 	.word	0x00000000
        /*00a0*/ 	.short	0x0006
        /*00a2*/ 	.short	0x0030
        /*00a4*/ 	.byte	0x00, 0xf4, 0x21, 0x00


	//----- nvinfo : EIATTR_KPARAM_INFO
	.align		4
.L_31:
        /*00a8*/ 	.byte	0x04, 0x17
        /*00aa*/ 	.short	(.L_33 - .L_32)
.L_32:
        /*00ac*/ 	.word	0x00000000
        /*00b0*/ 	.short	0x0005
        /*00b2*/ 	.short	0x0028
        /*00b4*/ 	.byte	0x00, 0xf4, 0x21, 0x00


	//----- nvinfo : EIATTR_KPARAM_INFO
	.align		4
.L_33:
        /*00b8*/ 	.byte	0x04, 0x17
        /*00ba*/ 	.short	(.L_35 - .L_34)
.L_34:
        /*00bc*/ 	.word	0x00000000
        /*00c0*/ 	.short	0x0004
        /*00c2*/ 	.short	0x0020
        /*00c4*/ 	.byte	0x00, 0xf4, 0x21, 0x00


	//----- nvinfo : EIATTR_KPARAM_INFO
	.align		4
.L_35:
        /*00c8*/ 	.byte	0x04, 0x17
        /*00ca*/ 	.short	(.L_37 - .L_36)
.L_36:
        /*00cc*/ 	.word	0x00000000
        /*00d0*/ 	.short	0x0003
        /*00d2*/ 	.short	0x0018
        /*00d4*/ 	.byte	0x00, 0xf4, 0x21, 0x00


	//----- nvinfo : EIATTR_KPARAM_INFO
	.align		4
.L_37:
        /*00d8*/ 	.byte	0x04, 0x17
        /*00da*/ 	.short	(.L_39 - .L_38)
.L_38:
        /*00dc*/ 	.word	0x00000000
        /*00e0*/ 	.short	0x0002
        /*00e2*/ 	.short	0x0010
        /*00e4*/ 	.byte	0x00, 0xf4, 0x21, 0x00


	//----- nvinfo : EIATTR_KPARAM_INFO
	.align		4
.L_39:
        /*00e8*/ 	.byte	0x04, 0x17
        /*00ea*/ 	.short	(.L_41 - .L_40)
.L_40:
        /*00ec*/ 	.word	0x00000000
        /*00f0*/ 	.short	0x0001
        /*00f2*/ 	.short	0x0008
        /*00f4*/ 	.byte	0x00, 0xf4, 0x21, 0x00


	//----- nvinfo : EIATTR_KPARAM_INFO
	.align		4
.L_41:
        /*00f8*/ 	.byte	0x04, 0x17
        /*00fa*/ 	.short	(.L_43 - .L_42)
.L_42:
        /*00fc*/ 	.word	0x00000000
        /*0100*/ 	.short	0x0000
        /*0102*/ 	.short	0x0000
        /*0104*/ 	.byte	0x00, 0xf4, 0x21, 0x00


	//----- nvinfo : EIATTR_SPARSE_MMA_MASK
	.align		4
.L_43:
        /*0108*/ 	.byte	0x03, 0x50
        /*010a*/ 	.short	0x0000


	//----- nvinfo : EIATTR_MAXREG_COUNT
	.align		4
        /*010c*/ 	.byte	0x03, 0x1b
        /*010e*/ 	.short	0x00ff


	//----- nvinfo : EIATTR_EXIT_INSTR_OFFSETS
	.align		4
        /*0110*/ 	.byte	0x04, 0x1c
        /*0112*/ 	.short	(.L_45 - .L_44)


	//   ....[0]....
.L_44:
        /*0114*/ 	.word	0x00001430


	//   ....[1]....
        /*0118*/ 	.word	0x00001450


	//----- nvinfo : EIATTR_REQNTID
	.align		4
.L_45:
        /*011c*/ 	.byte	0x04, 0x10
        /*011e*/ 	.short	(.L_47 - .L_46)
.L_46:
        /*0120*/ 	.word	0x00000100
        /*0124*/ 	.word	0x00000001
        /*0128*/ 	.word	0x00000001


	//----- nvinfo : EIATTR_CBANK_PARAM_SIZE
	.align		4
.L_47:
        /*012c*/ 	.byte	0x03, 0x19
        /*012e*/ 	.short	0x0078


	//----- nvinfo : EIATTR_PARAM_CBANK
	.align		4
        /*0130*/ 	.byte	0x04, 0x0a
        /*0132*/ 	.short	(.L_49 - .L_48)
	.align		4
.L_48:
        /*0134*/ 	.word	index@(.nv.constant0.triton_poi_fused__native_batch_norm_legit_no_training_convolution_41)
        /*0138*/ 	.short	0x0210
        /*013a*/ 	.short	0x0078


	//----- nvinfo : EIATTR_SW_WAR
	.align		4
.L_49:
        /*013c*/ 	.byte	0x04, 0x36
        /*013e*/ 	.short	(.L_51 - .L_50)
.L_50:
        /*0140*/ 	.word	0x00000008
.L_51:


//--------------------- .nv.callgraph             --------------------------
	.section	.nv.callgraph,"",@"SHT_CUDA_CALLGRAPH"
	.align	4
	.sectionentsize	8
	.align		4
        /*0000*/ 	.word	0x00000000
	.align		4
        /*0004*/ 	.word	0xffffffff
	.align		4
        /*0008*/ 	.word	0x00000000
	.align		4
        /*000c*/ 	.word	0xfffffffe
	.align		4
        /*0010*/ 	.word	0x00000000
	.align		4
        /*0014*/ 	.word	0xfffffffd
	.align		4
        /*0018*/ 	.word	0x00000000
	.align		4
        /*001c*/ 	.word	0xfffffffc


//--------------------- .nv.constant4             --------------------------
	.section	.nv.constant4,"a",@progbits
	.align	8
	.align		8
.nv.constant4:
        /*0000*/ 	.dword	_$_str
	.align		8
        /*0008*/ 	.dword	_$_str_$_2


//--------------------- .text.triton_poi_fused__native_batch_norm_legit_no_training_convolution_41 --------------------------
	.section	.text.triton_poi_fused__native_batch_norm_legit_no_training_convolution_41,"ax",@progbits
	.sectionflags	@"SHF_BARRIERS=1"
	.align	128
        .global         triton_poi_fused__native_batch_norm_legit_no_training_convolution_41
        .type           triton_poi_fused__native_batch_norm_legit_no_training_convolution_41,@function
        .size           triton_poi_fused__native_batch_norm_legit_no_training_convolution_41,(.L_x_1 - triton_poi_fused__native_batch_norm_legit_no_training_convolution_41)
        .other          triton_poi_fused__native_batch_norm_legit_no_training_convolution_41,@"STO_CUDA_ENTRY STV_DEFAULT"
triton_poi_fused__native_batch_norm_legit_no_training_convolution_41:
.text.triton_poi_fused__native_batch_norm_legit_no_training_convolution_41:
[----:B------:R-:W0:Y:S01]  /*0000*/  LDC R1, c[0x0][0x28] ;  /* 0x00000a00ff017b82 */ /* 0x000e220000000800 */
[----:B------:R-:W1:Y:S07]  /*0010*/  S2R R25, SR_CTAID.Y ;  /* 0x0000000000197919 */ /* 0x000e6e0000002600 */
[----:B------:R-:W2:Y:S01]  /*0020*/  LDC.64 R2, c[0x0][0x220] ;  /* 0x00008800ff027b82 */ /* 0x000ea20000000a00 */
[----:B------:R-:W-:Y:S02]  /*0030*/  CS2R R12, SRZ ;  /* 0x00000000000c7805 */ /* 0x000fe4000001ff00 */
[----:B------:R-:W-:Y:S01]  /*0040*/  CS2R R14, SRZ ;  /* 0x00000000000e7805 */ /* 0x000fe2000001ff00 */
[----:B------:R-:W3:Y:S01]  /*0050*/  S2R R24, SR_TID.X ;  /* 0x0000000000187919 */ /* 0x000ee20000002100 */
[----:B------:R-:W-:Y:S01]  /*0060*/  ULDC.64 UR6, c[0x0][0x208] ;  /* 0x0000820000067ab9 */ /* 0x000fe20000000a00 */
[----:B------:R-:W4:Y:S01]  /*0070*/  S2R R27, SR_CTAID.X ;  /* 0x00000000001b7919 */ /* 0x000f220000002500 */
[----:B------:R-:W-:Y:S01]  /*0080*/  HFMA2.MMA R31, -RZ, RZ, 1.625, 0 ;  /* 0x3e800000ff1f7435 */ /* 0x000fe200000001ff */
[----:B------:R-:W5:Y:S01]  /*0090*/  LDC.64 R20, c[0x0][0x210] ;  /* 0x00008400ff147b82 */ /* 0x000f620000000a00 */
[----:B------:R-:W-:-:S02]  /*00a0*/  CS2R R8, SRZ ;  /* 0x0000000000087805 */ /* 0x000fc4000001ff00 */
[----:B------:R-:W-:-:S05]  /*00b0*/  CS2R R10, SRZ ;  /* 0x00000000000a7805 */ /* 0x000fca000001ff00 */
[----:B------:R-:W4:Y:S01]  /*00c0*/  LDC.64 R36, c[0x0][0x218] ;  /* 0x00008600ff247b82 */ /* 0x000f220000000a00 */
[----:B-1----:R-:W-:Y:S02]  /*00d0*/  SHF.L.U32 R25, R25, 0x7, RZ ;  /* 0x0000000719197819 */ /* 0x002fe400000006ff */
[----:B---3--:R-:W-:-:S04]  /*00e0*/  SHF.L.U32 R26, R24, 0x2, RZ ;  /* 0x00000002181a7819 */ /* 0x008fc800000006ff */
[----:B------:R-:W-:-:S04]  /*00f0*/  LOP3.LUT R29, R25, 0x7c, R26, 0xf8, !PT ;  /* 0x0000007c191d7812 */ /* 0x000fc800078ef81a */
[----:B------:R-:W-:Y:S02]  /*0100*/  SHF.R.S32.HI R0, RZ, 0x1f, R29 ;  /* 0x0000001fff007819 */ /* 0x000fe4000001141d */
[----:B------:R-:W-:Y:S02]  /*0110*/  ISETP.GE.AND P0, PT, R29, 0x80, PT ;  /* 0x000000801d00780c */ /* 0x000fe40003f06270 */
[----:B------:R-:W-:-:S04]  /*0120*/  LEA.HI R0, R0, R29, RZ, 0x5 ;  /* 0x0000001d00007211 */ /* 0x000fc800078f28ff */
[----:B------:R-:W-:-:S04]  /*0130*/  LOP3.LUT R4, R0, 0xffffffe0, RZ, 0xc0, !PT ;  /* 0xffffffe000047812 */ /* 0x000fc800078ec0ff */
[----:B------:R-:W-:-:S05]  /*0140*/  IADD3 R29, R29, -R4, RZ ;  /* 0x800000041d1d7210 */ /* 0x000fca0007ffe0ff */
[----:B--2---:R-:W-:-:S05]  /*0150*/  IMAD.WIDE R2, R29, 0x4, R2 ;  /* 0x000000041d027825 */ /* 0x004fca00078e0202 */
[----:B------:R1:W2:Y:S01]  /*0160*/  @!P0 LDG.E.EL.128 R12, desc[UR6][R2.64] ;  /* 0x00000006020c8981 */ /* 0x0002a2000c2e1d00 */
[----:B------:R-:W-:Y:S02]  /*0170*/  SHF.R.U32.HI R28, RZ, 0x5, R24 ;  /* 0x00000005ff1c7819 */ /* 0x000fe40000011618 */
[----:B------:R-:W-:Y:S02]  /*0180*/  CS2R R4, SRZ ;  /* 0x0000000000047805 */ /* 0x000fe4000001ff00 */
[----:B------:R-:W-:Y:S02]  /*0190*/  SHF.L.U32 R0, R0, 0x6, RZ ;  /* 0x0000000600007819 */ /* 0x000fe400000006ff */
[----:B------:R-:W-:Y:S02]  /*01a0*/  CS2R R6, SRZ ;  /* 0x0000000000067805 */ /* 0x000fe4000001ff00 */
[----:B----4-:R-:W-:Y:S02]  /*01b0*/  SHF.L.U32 R27, R27, 0x5, RZ ;  /* 0x000000051b1b7819 */ /* 0x010fe400000006ff */
[----:B------:R-:W-:-:S02]  /*01c0*/  SGXT.U32 R28, R28, 0x3 ;  /* 0x000000031c1c781a */ /* 0x000fc40000000000 */
[----:B-1----:R-:W-:Y:S02]  /*01d0*/  LOP3.LUT R2, R0, 0xfffff800, RZ, 0xc0, !PT ;  /* 0xfffff80000027812 */ /* 0x002fe400078ec0ff */
[----:B------:R-:W-:Y:S02]  /*01e0*/  LOP3.LUT R0, R27, 0x8, R28, 0xfe, !PT ;  /* 0x000000081b007812 */ /* 0x000fe400078efe1c */
[----:B------:R-:W-:Y:S02]  /*01f0*/  IADD3 R3, R29, R2, RZ ;  /* 0x000000021d037210 */ /* 0x000fe40007ffe0ff */
[C---:B------:R-:W-:Y:S02]  /*0200*/  ISETP.LT.AND P1, PT, R0.reuse, 0x40, !P0 ;  /* 0x000000400000780c */ /* 0x040fe40004721270 */
[----:B------:R-:W-:Y:S02]  /*0210*/  LEA R0, R0, R3, 0x5 ;  /* 0x0000000300007211 */ /* 0x000fe400078e28ff */
[----:B------:R-:W-:-:S03]  /*0220*/  LOP3.LUT R32, R27, R28, RZ, 0xfc, !PT ;  /* 0x0000001c1b207212 */ /* 0x000fc600078efcff */
[--C-:B-----5:R-:W-:Y:S01]  /*0230*/  IMAD.WIDE R18, R0, 0x4, R20.reuse ;  /* 0x0000000400127825 */ /* 0x120fe200078e0214 */
[C---:B------:R-:W-:Y:S02]  /*0240*/  ISETP.LT.AND P2, PT, R32.reuse, 0x40, !P0 ;  /* 0x000000402000780c */ /* 0x040fe40004741270 */
[----:B------:R-:W-:Y:S02]  /*0250*/  LOP3.LUT R2, R27, 0x10, R28, 0xfe, !PT ;  /* 0x000000101b027812 */ /* 0x000fe400078efe1c */
[----:B------:R-:W-:Y:S01]  /*0260*/  LEA R32, R32, R3, 0x5 ;  /* 0x0000000320207211 */ /* 0x000fe200078e28ff */
[----:B------:R1:W3:Y:S04]  /*0270*/  @P1 LDG.E.EL.128 R8, desc[UR6][R18.64] ;  /* 0x0000000612081981 */ /* 0x0002e8000c2e1d00 */
[----:B------:R-:W-:-:S05]  /*0280*/  IMAD.WIDE R16, R32, 0x4, R20 ;  /* 0x0000000420107825 */ /* 0x000fca00078e0214 */
[----:B------:R4:W5:Y:S01]  /*0290*/  @P2 LDG.E.EL.128 R4, desc[UR6][R16.64] ;  /* 0x0000000610042981 */ /* 0x000962000c2e1d00 */
[----:B0-----:R-:W-:-:S04]  /*02a0*/  IMAD.WIDE R36, R29, 0x4, R36 ;  /* 0x000000041d247825 */ /* 0x001fc800078e0224 */
[----:B--2---:R-:W-:Y:S01]  /*02b0*/  FADD R12, R12, 9.9999997473787516356e-06 ;  /* 0x3727c5ac0c0c7421 */ /* 0x004fe20000000000 */
[----:B------:R-:W-:Y:S01]  /*02c0*/  FADD R13, R13, 9.9999997473787516356e-06 ;  /* 0x3727c5ac0d0d7421 */ /* 0x000fe20000000000 */
[----:B------:R-:W-:Y:S01]  /*02d0*/  FADD R14, R14, 9.9999997473787516356e-06 ;  /* 0x3727c5ac0e0e7421 */ /* 0x000fe20000000000 */
[----:B------:R-:W-:Y:S01]  /*02e0*/  FADD R15, R15, 9.9999997473787516356e-06 ;  /* 0x3727c5ac0f0f7421 */ /* 0x000fe20000000000 */
[----:B------:R-:W0:Y:S08]  /*02f0*/  MUFU.SQRT R30, R12 ;  /* 0x0000000c001e7308 */ /* 0x000e300000002000 */
[----:B------:R-:W2:Y:S01]  /*0300*/  MUFU.SQRT R22, R13 ;  /* 0x0000000d00167308 */ /* 0x000ea20000002000 */
[----:B0-----:R-:W-:-:S07]  /*0310*/  FSETP.GT.AND P5, PT, R30, 8.50705917302346158658e+37, PT ;  /* 0x7e8000001e00780b */ /* 0x001fce0003fa4000 */
[----:B------:R-:W0:Y:S01]  /*0320*/  MUFU.SQRT R23, R14 ;  /* 0x0000000e00177308 */ /* 0x000e220000002000 */
[----:B------:R-:W-:Y:S02]  /*0330*/  FSETP.GEU.AND P6, PT, R30, 1.175494350822287508e-38, PT ;  /* 0x008000001e00780b */ /* 0x000fe40003fce000 */
[C---:B--2---:R-:W-:Y:S02]  /*0340*/  FSETP.GT.AND P3, PT, R22.reuse, 8.50705917302346158658e+37, PT ;  /* 0x7e8000001600780b */ /* 0x044fe40003f64000 */
[----:B------:R-:W-:Y:S02]  /*0350*/  FSETP.GEU.AND P4, PT, R22, 1.175494350822287508e-38, PT ;  /* 0x008000001600780b */ /* 0x000fe40003f8e000 */
[----:B------:R-:W-:Y:S01]  /*0360*/  FSEL R38, R31, 1, P5 ;  /* 0x3f8000001f267808 */ /* 0x000fe20002800000 */
[----:B------:R-:W-:Y:S01]  /*0370*/  @P5 FMUL R30, R30, 0.25 ;  /* 0x3e8000001e1e5820 */ /* 0x000fe20000400000 */
[C---:B0-----:R-:W-:Y:S01]  /*0380*/  FSETP.GT.AND P5, PT, R23.reuse, 8.50705917302346158658e+37, PT ;  /* 0x7e8000001700780b */ /* 0x041fe20003fa4000 */
[----:B------:R-:W0:Y:S04]  /*0390*/  MUFU.SQRT R34, R15 ;  /* 0x0000000f00227308 */ /* 0x000e280000002000 */
[----:B------:R-:W-:Y:S01]  /*03a0*/  @!P6 FMUL R30, R30, 16777216 ;  /* 0x4b8000001e1ee820 */ /* 0x000fe20000400000 */
[----:B------:R-:W-:Y:S01]  /*03b0*/  @!P6 FMUL R38, R38, 16777216 ;  /* 0x4b8000002626e820 */ /* 0x000fe20000400000 */
[----:B------:R-:W-:Y:S01]  /*03c0*/  @P3 FMUL R22, R22, 0.25 ;  /* 0x3e80000016163820 */ /* 0x000fe20000400000 */
[----:B------:R-:W-:-:S03]  /*03d0*/  FSETP.GEU.AND P6, PT, R23, 1.175494350822287508e-38, PT ;  /* 0x008000001700780b */ /* 0x000fc60003fce000 */
[----:B------:R-:W-:Y:S01]  /*03e0*/  @!P4 FMUL R22, R22, 16777216 ;  /* 0x4b8000001616c820 */ /* 0x000fe20000400000 */
[----:B------:R-:W-:Y:S01]  /*03f0*/  FSEL R33, R31, 1, P3 ;  /* 0x3f8000001f217808 */ /* 0x000fe20001800000 */
[----:B------:R-:W-:-:S04]  /*0400*/  @P5 FMUL R23, R23, 0.25 ;  /* 0x3e80000017175820 */ /* 0x000fc80000400000 */
[----:B------:R-:W2:Y:S01]  /*0410*/  MUFU.RCP R22, R22 ;  /* 0x0000001600167308 */ /* 0x000ea20000001000 */
[----:B------:R-:W-:Y:S01]  /*0420*/  @!P4 FMUL R33, R33, 16777216 ;  /* 0x4b8000002121c820 */ /* 0x000fe20000400000 */
[----:B0-----:R-:W-:Y:S02]  /*0430*/  FSETP.GT.AND P4, PT, R34, 8.50705917302346158658e+37, PT ;  /* 0x7e8000002200780b */ /* 0x001fe40003f84000 */
[----:B------:R-:W-:Y:S01]  /*0440*/  @!P6 FMUL R23, R23, 16777216 ;  /* 0x4b8000001717e820 */ /* 0x000fe20000400000 */
[----:B------:R-:W-:-:S03]  /*0450*/  ISETP.LT.AND P3, PT, R2, 0x40, !P0 ;  /* 0x000000400200780c */ /* 0x000fc60004761270 */
[----:B-1----:R-:W0:Y:S01]  /*0460*/  MUFU.RCP R19, R30 ;  /* 0x0000001e00137308 */ /* 0x002e220000001000 */
[----:B------:R-:W-:-:S07]  /*0470*/  LEA R2, R2, R3, 0x5 ;  /* 0x0000000302027211 */ /* 0x000fce00078e28ff */
[----:B------:R-:W1:Y:S01]  /*0480*/  MUFU.RCP R23, R23 ;  /* 0x0000001700177308 */ /* 0x000e620000001000 */
[----:B--2---:R-:W-:Y:S01]  /*0490*/  FMUL R33, R22, R33 ;  /* 0x0000002116217220 */ /* 0x004fe20000400000 */
[----:B------:R-:W-:Y:S02]  /*04a0*/  LOP3.LUT R22, R27, 0x18, R28, 0xfe, !PT ;  /* 0x000000181b167812 */ /* 0x000fe400078efe1c */
[C---:B------:R-:W-:Y:S02]  /*04b0*/  FSEL R18, R31.reuse, 1, P5 ;  /* 0x3f8000001f127808 */ /* 0x040fe40002800000 */
[C---:B------:R-:W-:Y:S01]  /*04c0*/  FSETP.GEU.AND P5, PT, R34.reuse, 1.175494350822287508e-38, PT ;  /* 0x008000002200780b */ /* 0x040fe20003fae000 */
[----:B------:R-:W-:Y:S01]  /*04d0*/  @P4 FMUL R34, R34, 0.25 ;  /* 0x3e80000022224820 */ /* 0x000fe20000400000 */
[----:B------:R-:W-:Y:S02]  /*04e0*/  FSEL R31, R31, 1, P4 ;  /* 0x3f8000001f1f7808 */ /* 0x000fe40002000000 */
[----:B------:R-:W-:-:S02]  /*04f0*/  CS2R R12, SRZ ;  /* 0x00000000000c7805 */ /* 0x000fc4000001ff00 */
[----:B------:R-:W-:Y:S02]  /*0500*/  CS2R R14, SRZ ;  /* 0x00000000000e7805 */ /* 0x000fe4000001ff00 */
[----:B------:R-:W-:Y:S01]  /*0510*/  ISETP.LT.AND P4, PT, R22, 0x40, !P0 ;  /* 0x000000401600780c */ /* 0x000fe20004781270 */
[----:B----4-:R-:W-:Y:S01]  /*0520*/  IMAD.WIDE R16, R2, 0x4, R20 ;  /* 0x0000000402107825 */ /* 0x010fe200078e0214 */
[----:B------:R-:W-:-:S03]  /*0530*/  LEA R3, R22, R3, 0x5 ;  /* 0x0000000316037211 */ /* 0x000fc600078e28ff */
[----:B------:R-:W-:Y:S01]  /*0540*/  @!P6 FMUL R18, R18, 16777216 ;  /* 0x4b8000001212e820 */ /* 0x000fe20000400000 */
[----:B0-----:R-:W-:Y:S01]  /*0550*/  FMUL R38, R19, R38 ;  /* 0x0000002613267220 */ /* 0x001fe20000400000 */
[----:B------:R0:W2:Y:S02]  /*0560*/  @P3 LDG.E.EL.128 R12, desc[UR6][R16.64] ;  /* 0x00000006100c3981 */ /* 0x0000a4000c2e1d00 */
[----:B-1----:R-:W-:Y:S01]  /*0570*/  FMUL R30, R23, R18 ;  /* 0x00000012171e7220 */ /* 0x002fe20000400000 */
[----:B------:R-:W-:Y:S01]  /*0580*/  IMAD.WIDE R40, R3, 0x4, R20 ;  /* 0x0000000403287825 */ /* 0x000fe200078e0214 */
[----:B------:R-:W-:Y:S02]  /*0590*/  CS2R R18, SRZ ;  /* 0x0000000000127805 */ /* 0x000fe4000001ff00 */
[----:B------:R-:W-:Y:S02]  /*05a0*/  CS2R R20, SRZ ;  /* 0x0000000000147805 */ /* 0x000fe4000001ff00 */
[----:B------:R-:W-:-:S02]  /*05b0*/  CS2R R22, SRZ ;  /* 0x0000000000167805 */ /* 0x000fc4000001ff00 */
[----:B0-----:R-:W-:-:S04]  /*05c0*/  CS2R R16, SRZ ;  /* 0x0000000000107805 */ /* 0x001fc8000001ff00 */
[----:B------:R-:W4:Y:S04]  /*05d0*/  @P4 LDG.E.EL.128 R20, desc[UR6][R40.64] ;  /* 0x0000000628144981 */ /* 0x000f28000c2e1d00 */
[----:B------:R-:W5:Y:S01]  /*05e0*/  @!P0 LDG.E.EL.128 R16, desc[UR6][R36.64] ;  /* 0x0000000624108981 */ /* 0x000f62000c2e1d00 */
[----:B------:R-:W-:-:S06]  /*05f0*/  @!P5 FMUL R34, R34, 16777216 ;  /* 0x4b8000002222d820 */ /* 0x000fcc0000400000 */
[----:B------:R-:W0:Y:S01]  /*0600*/  MUFU.RCP R34, R34 ;  /* 0x0000002200227308 */ /* 0x000e220000001000 */
[----:B------:R-:W-:-:S04]  /*0610*/  @!P5 FMUL R31, R31, 16777216 ;  /* 0x4b8000001f1fd820 */ /* 0x000fc80000400000 */
[----:B0-----:R-:W-:Y:S01]  /*0620*/  FMUL R31, R34, R31 ;  /* 0x0000001f221f7220 */ /* 0x001fe20000400000 */
[C---:B-----5:R-:W-:Y:S01]  /*0630*/  FADD R34, -R19.reuse, R7 ;  /* 0x0000000713227221 */ /* 0x060fe20000000100 */
[C---:B---3--:R-:W-:Y:S01]  /*0640*/  FADD R36, -R19.reuse, R11 ;  /* 0x0000000b13247221 */ /* 0x048fe20000000100 */
[C---:B--2---:R-:W-:Y:S01]  /*0650*/  FADD R15, -R19.reuse, R15 ;  /* 0x0000000f130f7221 */ /* 0x044fe20000000100 */
[----:B----4-:R-:W-:Y:S01]  /*0660*/  FADD R23, -R19, R23 ;  /* 0x0000001713177221 */ /* 0x010fe20000000100 */
[C---:B------:R-:W-:Y:S01]  /*0670*/  FADD R19, -R18.reuse, R14 ;  /* 0x0000000e12137221 */ /* 0x040fe20000000100 */
[C---:B------:R-:W-:Y:S01]  /*0680*/  FADD R14, -R17.reuse, R13 ;  /* 0x0000000d110e7221 */ /* 0x040fe20000000100 */
[----:B------:R-:W-:Y:S01]  /*0690*/  FADD R35, -R18, R6 ;  /* 0x0000000612237221 */ /* 0x000fe20000000100 */
[C---:B------:R-:W-:Y:S01]  /*06a0*/  FADD R40, -R17.reuse, R21 ;  /* 0x0000001511287221 */ /* 0x040fe20000000100 */
[----:B------:R-:W-:Y:S01]  /*06b0*/  FADD R13, -R16, R20 ;  /* 0x00000014100d7221 */ /* 0x000fe20000000100 */
[----:B------:R-:W0:Y:S08]  /*06c0*/  LDC.64 R6, c[0x0][0x228] ;  /* 0x00008a00ff067b82 */ /* 0x000e300000000a00 */
[----:B------:R-:W1:Y:S01]  /*06d0*/  LDC.64 R20, c[0x0][0x230] ;  /* 0x00008c00ff147b82 */ /* 0x000e620000000a00 */
[C---:B------:R-:W-:Y:S01]  /*06e0*/  FADD R11, -R18.reuse, R10 ;  /* 0x0000000a120b7221 */ /* 0x040fe20000000100 */
[----:B------:R-:W-:Y:S01]  /*06f0*/  FADD R22, -R18, R22 ;  /* 0x0000001612167221 */ /* 0x000fe20000000100 */
[C---:B------:R-:W-:Y:S01]  /*0700*/  FADD R10, -R17.reuse, R5 ;  /* 0x00000005110a7221 */ /* 0x040fe20000000100 */
[----:B------:R-:W-:Y:S01]  /*0710*/  FADD R18, -R17, R9 ;  /* 0x0000000911127221 */ /* 0x000fe20000000100 */
[C---:B------:R-:W-:Y:S01]  /*0720*/  FADD R5, -R16.reuse, R4 ;  /* 0x0000000410057221 */ /* 0x040fe20000000100 */
[----:B------:R-:W-:Y:S01]  /*0730*/  FADD R37, -R16, R8 ;  /* 0x0000000810257221 */ /* 0x000fe20000000100 */
[-C--:B------:R-:W-:Y:S01]  /*0740*/  FMUL R9, R10, R33.reuse ;  /* 0x000000210a097220 */ /* 0x080fe20000400000 */
[----:B------:R-:W-:Y:S01]  /*0750*/  FADD R17, -R16, R12 ;  /* 0x0000000c10117221 */ /* 0x000fe20000000100 */
[-C--:B------:R-:W-:Y:S01]  /*0760*/  FMUL R18, R18, R33.reuse ;  /* 0x0000002112127220 */ /* 0x080fe20000400000 */
[-C--:B------:R-:W-:Y:S01]  /*0770*/  FMUL R14, R14, R33.reuse ;  /* 0x000000210e0e7220 */ /* 0x080fe20000400000 */
[----:B------:R-:W-:Y:S01]  /*0780*/  FMUL R10, R40, R33 ;  /* 0x00000021280a7220 */ /* 0x000fe20000400000 */
[-C--:B------:R-:W-:Y:S01]  /*0790*/  FMUL R33, R11, R30.reuse ;  /* 0x0000001e0b217220 */ /* 0x080fe20000400000 */
        /* <DEDUP_REMOVED lines=9> */
[----:B------:R-:W-:Y:S01]  /*0830*/  FMUL R30, R15, R31 ;  /* 0x0000001f0f1e7220 */ /* 0x000fe20000400000 */
[----:B0-----:R-:W-:-:S04]  /*0840*/  IMAD.WIDE R38, R29, 0x4, R6 ;  /* 0x000000041d267825 */ /* 0x001fc800078e0206 */
[----:B------:R-:W-:Y:S01]  /*0850*/  FMUL R31, R23, R31 ;  /* 0x0000001f171f7220 */ /* 0x000fe20000400000 */
[----:B------:R-:W-:Y:S02]  /*0860*/  CS2R R4, SRZ ;  /* 0x0000000000047805 */ /* 0x000fe4000001ff00 */
[----:B------:R-:W-:Y:S01]  /*0870*/  CS2R R6, SRZ ;  /* 0x0000000000067805 */ /* 0x000fe2000001ff00 */
[----:B-1----:R-:W-:Y:S01]  /*0880*/  IMAD.WIDE R40, R29, 0x4, R20 ;  /* 0x000000041d287825 */ /* 0x002fe200078e0214 */
[----:B------:R-:W-:Y:S02]  /*0890*/  CS2R R20, SRZ ;  /* 0x0000000000147805 */ /* 0x000fe4000001ff00 */
[----:B------:R-:W-:Y:S02]  /*08a0*/  CS2R R22, SRZ ;  /* 0x0000000000167805 */ /* 0x000fe4000001ff00 */
[----:B------:R-:W2:Y:S04]  /*08b0*/  @!P0 LDG.E.EL.128 R4, desc[UR6][R38.64] ;  /* 0x0000000626048981 */ /* 0x000ea8000c2e1d00 */
[----:B------:R-:W2:Y:S01]  /*08c0*/  @!P0 LDG.E.EL.128 R20, desc[UR6][R40.64] ;  /* 0x0000000628148981 */ /* 0x000ea2000c2e1d00 */
[----:B------:R-:W0:Y:S01]  /*08d0*/  S2UR UR5, SR_CgaCtaId ;  /* 0x00000000000579c3 */ /* 0x000e220000008800 */
[----:B------:R-:W-:Y:S01]  /*08e0*/  SHF.L.U32 R15, R24, 0x7, RZ ;  /* 0x00000007180f7819 */ /* 0x000fe200000006ff */
[----:B------:R-:W-:-:S03]  /*08f0*/  UMOV UR4, 0x400 ;  /* 0x0000040000047882 */ /* 0x000fc60000000000 */
[----:B------:R-:W-:Y:S01]  /*0900*/  LOP3.LUT R15, R15, 0xf80, RZ, 0xc0, !PT ;  /* 0x00000f800f0f7812 */ /* 0x000fe200078ec0ff */
[----:B0-----:R-:W-:Y:S01]  /*0910*/  UPRMT UR4, UR5, 0x654, UR4 ;  /* 0x0000065405047896 */ /* 0x001fe20008000004 */
[-CC-:B--2---:R-:W-:Y:S01]  /*0920*/  FFMA R8, R8, R4.reuse, R20.reuse ;  /* 0x0000000408087223 */ /* 0x184fe20000000014 */
[-CC-:B------:R-:W-:Y:S01]  /*0930*/  FFMA R12, R37, R4.reuse, R20.reuse ;  /* 0x00000004250c7223 */ /* 0x180fe20000000014 */
[-CC-:B------:R-:W-:Y:S01]  /*0940*/  FFMA R16, R17, R4.reuse, R20.reuse ;  /* 0x0000000411107223 */ /* 0x180fe20000000014 */
[----:B------:R-:W-:Y:S01]  /*0950*/  FFMA R4, R13, R4, R20 ;  /* 0x000000040d047223 */ /* 0x000fe20000000014 */
[-CC-:B------:R-:W-:Y:S01]  /*0960*/  FFMA R9, R9, R5.reuse, R21.reuse ;  /* 0x0000000509097223 */ /* 0x180fe20000000015 */
[-CC-:B------:R-:W-:Y:S01]  /*0970*/  FFMA R13, R18, R5.reuse, R21.reuse ;  /* 0x00000005120d7223 */ /* 0x180fe20000000015 */
[-CC-:B------:R-:W-:Y:S01]  /*0980*/  FFMA R17, R14, R5.reuse, R21.reuse ;  /* 0x000000050e117223 */ /* 0x180fe20000000015 */
[----:B------:R-:W-:Y:S01]  /*0990*/  FFMA R5, R10, R5, R21 ;  /* 0x000000050a057223 */ /* 0x000fe20000000015 */
[-CC-:B------:R-:W-:Y:S01]  /*09a0*/  FFMA R10, R35, R6.reuse, R22.reuse ;  /* 0x00000006230a7223 */ /* 0x180fe20000000016 */
[-CC-:B------:R-:W-:Y:S01]  /*09b0*/  FFMA R14, R33, R6.reuse, R22.reuse ;  /* 0x00000006210e7223 */ /* 0x180fe20000000016 */
[-CC-:B------:R-:W-:Y:S01]  /*09c0*/  FFMA R18, R11, R6.reuse, R22.reuse ;  /* 0x000000060b127223 */ /* 0x180fe20000000016 */
[----:B------:R-:W-:Y:S01]  /*09d0*/  FFMA R6, R19, R6, R22 ;  /* 0x0000000613067223 */ /* 0x000fe20000000016 */
[----:B------:R-:W-:-:S02]  /*09e0*/  LOP3.LUT R11, R15, R28, RZ, 0xfc, !PT ;  /* 0x0000001c0f0b7212 */ /* 0x000fc400078efcff */
[C---:B------:R-:W-:Y:S02]  /*09f0*/  LEA.HI R20, R15.reuse, UR4, RZ, 0x1d ;  /* 0x000000040f147c11 */ /* 0x040fe4000f8fe8ff */
[C---:B------:R-:W-:Y:S02]  /*0a00*/  LOP3.LUT R19, R15.reuse, 0x20, RZ, 0xfc, !PT ;  /* 0x000000200f137812 */ /* 0x040fe400078efcff */
[C---:B------:R-:W-:Y:S02]  /*0a10*/  LOP3.LUT R21, R15.reuse, 0x40, RZ, 0xfc, !PT ;  /* 0x000000400f157812 */ /* 0x040fe400078efcff */
[----:B------:R-:W-:Y:S02]  /*0a20*/  LOP3.LUT R15, R15, 0x60, RZ, 0xfc, !PT ;  /* 0x000000600f0f7812 */ /* 0x000fe400078efcff */
[----:B------:R-:W-:Y:S02]  /*0a30*/  LEA R29, R11, R20, 0x2 ;  /* 0x000000140b1d7211 */ /* 0x000fe400078e10ff */
[----:B------:R-:W-:-:S02]  /*0a40*/  LEA.HI R28, R19, UR4, RZ, 0x1d ;  /* 0x00000004131c7c11 */ /* 0x000fc4000f8fe8ff */
[----:B------:R-:W-:Y:S02]  /*0a50*/  LEA.HI R20, R21, UR4, RZ, 0x1d ;  /* 0x0000000415147c11 */ /* 0x000fe4000f8fe8ff */
[----:B------:R-:W-:Y:S02]  /*0a60*/  LEA.HI R38, R15, UR4, RZ, 0x1d ;  /* 0x000000040f267c11 */ /* 0x000fe4000f8fe8ff */
[C---:B------:R-:W-:Y:S02]  /*0a70*/  LEA R28, R11.reuse, R28, 0x2 ;  /* 0x0000001c0b1c7211 */ /* 0x040fe400078e10ff */
[----:B------:R-:W-:Y:S02]  /*0a80*/  SHF.R.U32.HI R15, RZ, 0x1, R24 ;  /* 0x00000001ff0f7819 */ /* 0x000fe40000011618 */
[C---:B------:R-:W-:Y:S02]  /*0a90*/  LEA R35, R11.reuse, R20, 0x2 ;  /* 0x000000140b237211 */ /* 0x040fe400078e10ff */
[----:B------:R-:W-:Y:S01]  /*0aa0*/  LEA R38, R11, R38, 0x2 ;  /* 0x000000260b267211 */ /* 0x000fe200078e10ff */
[-CC-:B------:R-:W-:Y:S01]  /*0ab0*/  FFMA R11, R34, R7.reuse, R23.reuse ;  /* 0x00000007220b7223 */ /* 0x180fe20000000017 */
[----:B------:R-:W-:Y:S01]  /*0ac0*/  STS [R29], R8 ;  /* 0x000000081d007388 */ /* 0x000fe20000000800 */
[----:B------:R-:W-:Y:S01]  /*0ad0*/  LOP3.LUT R20, R15, 0x7c, RZ, 0xc0, !PT ;  /* 0x0000007c0f147812 */ /* 0x000fe200078ec0ff */
[----:B------:R-:W-:-:S02]  /*0ae0*/  FFMA R15, R36, R7, R23 ;  /* 0x00000007240f7223 */ /* 0x000fc40000000017 */
[----:B------:R-:W-:Y:S01]  /*0af0*/  STS [R28+0x80], R9 ;  /* 0x000080091c007388 */ /* 0x000fe20000000800 */
[-CC-:B------:R-:W-:Y:S01]  /*0b00*/  FFMA R19, R30, R7.reuse, R23.reuse ;  /* 0x000000071e137223 */ /* 0x180fe20000000017 */
[----:B------:R-:W-:Y:S01]  /*0b10*/  LOP3.LUT R33, R27, 0x1c, R26, 0xf8, !PT ;  /* 0x0000001c1b217812 */ /* 0x000fe200078ef81a */
[----:B------:R-:W0:Y:S01]  /*0b20*/  LDC.64 R36, c[0x0][0x238] ;  /* 0x00008e00ff247b82 */ /* 0x000e220000000a00 */
[----:B------:R-:W-:Y:S04]  /*0b30*/  STS [R35+0x100], R10 ;  /* 0x0001000a23007388 */ /* 0x000fe80000000800 */
[----:B------:R-:W-:Y:S04]  /*0b40*/  STS [R38+0x180], R11 ;  /* 0x0001800b26007388 */ /* 0x000fe80000000800 */
[----:B------:R-:W-:Y:S04]  /*0b50*/  STS [R29+0x20], R12 ;  /* 0x0000200c1d007388 */ /* 0x000fe80000000800 */
[----:B------:R-:W-:Y:S04]  /*0b60*/  STS [R28+0xa0], R13 ;  /* 0x0000a00d1c007388 */ /* 0x000fe80000000800 */
[----:B------:R-:W-:Y:S01]  /*0b70*/  STS [R35+0x120], R14 ;  /* 0x0001200e23007388 */ /* 0x000fe20000000800 */
[----:B------:R-:W-:-:S03]  /*0b80*/  FFMA R7, R31, R7, R23 ;  /* 0x000000071f077223 */ /* 0x000fc60000000017 */
[----:B------:R-:W-:Y:S04]  /*0b90*/  STS [R38+0x1a0], R15 ;  /* 0x0001a00f26007388 */ /* 0x000fe80000000800 */
[----:B------:R-:W-:Y:S04]  /*0ba0*/  STS [R29+0x40], R16 ;  /* 0x000040101d007388 */ /* 0x000fe80000000800 */
[----:B------:R-:W-:Y:S04]  /*0bb0*/  STS [R28+0xc0], R17 ;  /* 0x0000c0111c007388 */ /* 0x000fe80000000800 */
[----:B------:R-:W-:Y:S04]  /*0bc0*/  STS [R35+0x140], R18 ;  /* 0x0001401223007388 */ /* 0x000fe80000000800 */
[----:B------:R-:W-:Y:S04]  /*0bd0*/  STS [R38+0x1c0], R19 ;  /* 0x0001c01326007388 */ /* 0x000fe80000000800 */
[----:B------:R-:W-:Y:S04]  /*0be0*/  STS [R29+0x60], R4 ;  /* 0x000060041d007388 */ /* 0x000fe80000000800 */
[----:B------:R-:W-:Y:S04]  /*0bf0*/  STS [R28+0xe0], R5 ;  /* 0x0000e0051c007388 */ /* 0x000fe80000000800 */
[----:B------:R-:W-:Y:S04]  /*0c00*/  STS [R35+0x160], R6 ;  /* 0x0001600623007388 */ /* 0x000fe80000000800 */
[----:B------:R-:W-:Y:S01]  /*0c10*/  STS [R38+0x1e0], R7 ;  /* 0x0001e00726007388 */ /* 0x000fe20000000800 */
[----:B------:R-:W-:-:S02]  /*0c20*/  LOP3.LUT R26, R26, 0x3fc, RZ, 0xc0, !PT ;  /* 0x000003fc1a1a7812 */ /* 0x000fc400078ec0ff */
[----:B------:R-:W-:-:S04]  /*0c30*/  IADD3 R21, R20, UR4, RZ ;  /* 0x0000000414157c10 */ /* 0x000fc8000fffe0ff */
[C---:B------:R-:W-:Y:S01]  /*0c40*/  LEA R27, R26.reuse, R21, 0x2 ;  /* 0x000000151a1b7211 */ /* 0x040fe200078e10ff */
[----:B------:R-:W-:Y:S01]  /*0c50*/  BAR.SYNC.DEFER_BLOCKING 0x0 ;  /* 0x0000000000007b1d */ /* 0x000fe20000010000 */
[----:B------:R-:W-:Y:S02]  /*0c60*/  SHF.R.U32.HI R34, RZ, 0x3, R24 ;  /* 0x00000003ff227819 */ /* 0x000fe40000011618 */
[----:B------:R-:W-:-:S04]  /*0c70*/  LOP3.LUT R24, R26, 0x400, RZ, 0xfc, !PT ;  /* 0x000004001a187812 */ /* 0x000fc800078efcff */
[----:B------:R-:W-:Y:S01]  /*0c80*/  SHF.R.U32.HI R24, RZ, 0x3, R24 ;  /* 0x00000003ff187819 */ /* 0x000fe20000011618 */
[----:B------:R-:W-:Y:S04]  /*0c90*/  LDS R20, [R27] ;  /* 0x000000001b147984 */ /* 0x000fe80000000800 */
[----:B------:R-:W-:Y:S04]  /*0ca0*/  LDS R21, [R27+0x4] ;  /* 0x000004001b157984 */ /* 0x000fe80000000800 */
[----:B------:R-:W-:Y:S04]  /*0cb0*/  LDS R22, [R27+0x8] ;  /* 0x000008001b167984 */ /* 0x000fe80000000800 */
[----:B------:R1:W2:Y:S01]  /*0cc0*/  LDS R23, [R27+0xc] ;  /* 0x00000c001b177984 */ /* 0x0002a20000000800 */
[----:B------:R-:W-:-:S02]  /*0cd0*/  SGXT.U32 R34, R34, 0x5 ;  /* 0x000000052222781a */ /* 0x000fc40000000000 */
[----:B------:R-:W-:Y:S02]  /*0ce0*/  LOP3.LUT R24, R24, 0xfc, RZ, 0xc0, !PT ;  /* 0x000000fc18187812 */ /* 0x000fe400078ec0ff */
[----:B------:R-:W-:Y:S02]  /*0cf0*/  LOP3.LUT R34, R34, R25, RZ, 0xfc, !PT ;  /* 0x0000001922227212 */ /* 0x000fe400078efcff */
[----:B------:R-:W-:Y:S02]  /*0d00*/  ISETP.GE.AND P0, PT, R33, 0x40, PT ;  /* 0x000000402100780c */ /* 0x000fe40003f06270 */
[----:B-1----:R-:W-:Y:S02]  /*0d10*/  IADD3 R27, R24, UR4, RZ ;  /* 0x00000004181b7c10 */ /* 0x002fe4000fffe0ff */
[----:B------:R-:W-:Y:S02]  /*0d20*/  ISETP.LT.AND P5, PT, R34, 0x80, !P0 ;  /* 0x000000802200780c */ /* 0x000fe400047a1270 */
[----:B------:R-:W-:-:S02]  /*0d30*/  LEA R27, R26, R27, 0x2 ;  /* 0x0000001b1a1b7211 */ /* 0x000fc400078e10ff */
[----:B------:R-:W-:Y:S02]  /*0d40*/  LEA R25, R34, R33, 0x6 ;  /* 0x0000002122197211 */ /* 0x000fe400078e30ff */
[----:B------:R-:W-:Y:S01]  /*0d50*/  LOP3.LUT R35, R26, 0x800, RZ, 0xfc, !PT ;  /* 0x000008001a237812 */ /* 0x000fe200078efcff */
[----:B------:R-:W-:Y:S02]  /*0d60*/  LDS R28, [R27+0x1000] ;  /* 0x001000001b1c7984 */ /* 0x000fe40000000800 */
[----:B0-----:R-:W-:Y:S02]  /*0d70*/  IMAD.WIDE R24, R25, 0x4, R36 ;  /* 0x0000000419187825 */ /* 0x001fe400078e0224 */
[----:B------:R-:W-:Y:S04]  /*0d80*/  LDS R29, [R27+0x1004] ;  /* 0x001004001b1d7984 */ /* 0x000fe80000000800 */
[----:B------:R-:W-:Y:S04]  /*0d90*/  LDS R30, [R27+0x1008] ;  /* 0x001008001b1e7984 */ /* 0x000fe80000000800 */
[----:B------:R-:W0:Y:S01]  /*0da0*/  LDS R31, [R27+0x100c] ;  /* 0x00100c001b1f7984 */ /* 0x000e220000000800 */
[----:B------:R-:W-:-:S04]  /*0db0*/  SHF.R.U32.HI R35, RZ, 0x3, R35 ;  /* 0x00000003ff237819 */ /* 0x000fc80000011623 */
[----:B------:R-:W-:Y:S01]  /*0dc0*/  LOP3.LUT R35, R35, 0x17c, RZ, 0xc0, !PT ;  /* 0x0000017c23237812 */ /* 0x000fe200078ec0ff */
[----:B--2---:R1:W-:Y:S03]  /*0dd0*/  @P5 STG.E.128 desc[UR6][R24.64], R20 ;  /* 0x0000001418005986 */ /* 0x0043e6000c101d06 */
[----:B------:R-:W-:-:S04]  /*0de0*/  IADD3 R35, R35, UR4, RZ ;  /* 0x0000000423237c10 */ /* 0x000fc8000fffe0ff */
[----:B------:R-:W-:Y:S02]  /*0df0*/  LEA R35, R26, R35, 0x2 ;  /* 0x000000231a237211 */ /* 0x000fe400078e10ff */
[----:B------:R-:W-:-:S03]  /*0e00*/  LOP3.LUT R38, R34, 0x20, RZ, 0xfc, !PT ;  /* 0x0000002022267812 */ /* 0x000fc600078efcff */
[----:B------:R-:W-:Y:S04]  /*0e10*/  LDS R20, [R35+0x2000] ;  /* 0x0020000023147984 */ /* 0x000fe80000000800 */
[----:B------:R-:W-:Y:S01]  /*0e20*/  LDS R21, [R35+0x2004] ;  /* 0x0020040023157984 */ /* 0x000fe20000000800 */
[----:B-1----:R-:W-:-:S03]  /*0e30*/  LOP3.LUT R24, R26, 0xc00, RZ, 0xfc, !PT ;  /* 0x00000c001a187812 */ /* 0x002fc600078efcff */
[----:B------:R-:W-:Y:S01]  /*0e40*/  LDS R22, [R35+0x2008] ;  /* 0x0020080023167984 */ /* 0x000fe20000000800 */
[----:B------:R-:W-:-:S03]  /*0e50*/  SHF.R.U32.HI R24, RZ, 0x3, R24 ;  /* 0x00000003ff187819 */ /* 0x000fc60000011618 */
[----:B------:R-:W1:Y:S01]  /*0e60*/  LDS R23, [R35+0x200c] ;  /* 0x00200c0023177984 */ /* 0x000e620000000800 */
[----:B------:R-:W-:-:S04]  /*0e70*/  LOP3.LUT R24, R24, 0x1fc, RZ, 0xc0, !PT ;  /* 0x000001fc18187812 */ /* 0x000fc800078ec0ff */
[----:B------:R-:W-:-:S04]  /*0e80*/  IADD3 R25, R24, UR4, RZ ;  /* 0x0000000418197c10 */ /* 0x000fc8000fffe0ff */
[----:B------:R-:W-:Y:S02]  /*0e90*/  LEA R40, R26, R25, 0x2 ;  /* 0x000000191a287211 */ /* 0x000fe400078e10ff */
[C---:B------:R-:W-:Y:S02]  /*0ea0*/  ISETP.LT.AND P5, PT, R38.reuse, 0x80, !P0 ;  /* 0x000000802600780c */ /* 0x040fe400047a1270 */
[----:B------:R-:W-:Y:S01]  /*0eb0*/  LEA R39, R38, R33, 0x6 ;  /* 0x0000002126277211 */ /* 0x000fe200078e30ff */
[----:B------:R-:W-:Y:S04]  /*0ec0*/  LDS R24, [R40+0x3000] ;  /* 0x0030000028187984 */ /* 0x000fe80000000800 */
[----:B------:R-:W-:Y:S04]  /*0ed0*/  LDS R25, [R40+0x3004] ;  /* 0x0030040028197984 */ /* 0x000fe80000000800 */
[----:B------:R-:W-:Y:S04]  /*0ee0*/  LDS R26, [R40+0x3008] ;  /* 0x00300800281a7984 */ /* 0x000fe80000000800 */
[----:B------:R-:W2:Y:S01]  /*0ef0*/  LDS R27, [R40+0x300c] ;  /* 0x00300c00281b7984 */ /* 0x000ea20000000800 */
[----:B------:R-:W-:-:S05]  /*0f00*/  IMAD.WIDE R38, R39, 0x4, R36 ;  /* 0x0000000427267825 */ /* 0x000fca00078e0224 */
[----:B0-----:R0:W-:Y:S02]  /*0f10*/  @P5 STG.E.128 desc[UR6][R38.64], R28 ;  /* 0x0000001c26005986 */ /* 0x0011e4000c101d06 */
[----:B0-----:R-:W0:Y:S01]  /*0f20*/  LDC.64 R30, c[0x0][0x240] ;  /* 0x00009000ff1e7b82 */ /* 0x001e220000000a00 */
[C---:B------:R-:W-:Y:S02]  /*0f30*/  LOP3.LUT R28, R34.reuse, 0x40, RZ, 0xfc, !PT ;  /* 0x00000040221c7812 */ /* 0x040fe400078efcff */
[----:B------:R-:W-:Y:S02]  /*0f40*/  LOP3.LUT R38, R34, 0x60, RZ, 0xfc, !PT ;  /* 0x0000006022267812 */ /* 0x000fe400078efcff */
[----:B------:R-:W-:-:S03]  /*0f50*/  ISETP.LT.AND P5, PT, R28, 0x80, !P0 ;  /* 0x000000801c00780c */ /* 0x000fc600047a1270 */
[----:B------:R-:W3:Y:S01]  /*0f60*/  LDC.64 R34, c[0x0][0x248] ;  /* 0x00009200ff227b82 */ /* 0x000ee20000000a00 */
[-C--:B------:R-:W-:Y:S02]  /*0f70*/  LEA R29, R28, R33.reuse, 0x6 ;  /* 0x000000211c1d7211 */ /* 0x080fe400078e30ff */
[C---:B------:R-:W-:Y:S02]  /*0f80*/  LEA R39, R38.reuse, R33, 0x6 ;  /* 0x0000002126277211 */ /* 0x040fe400078e30ff */
[----:B------:R-:W-:Y:S01]  /*0f90*/  ISETP.LT.AND P0, PT, R38, 0x80, !P0 ;  /* 0x000000802600780c */ /* 0x000fe20004701270 */
[----:B------:R-:W-:-:S04]  /*0fa0*/  IMAD.WIDE R28, R29, 0x4, R36 ;  /* 0x000000041d1c7825 */ /* 0x000fc800078e0224 */
[----:B------:R-:W-:Y:S02]  /*0fb0*/  IMAD.WIDE R38, R39, 0x4, R36 ;  /* 0x0000000427267825 */ /* 0x000fe400078e0224 */
[----:B------:R-:W4:Y:S01]  /*0fc0*/  LDC.64 R36, c[0x0][0x250] ;  /* 0x00009400ff247b82 */ /* 0x000f220000000a00 */
[----:B-1----:R1:W-:Y:S01]  /*0fd0*/  @P5 STG.E.128 desc[UR6][R28.64], R20 ;  /* 0x000000141c005986 */ /* 0x0023e2000c101d06 */
[----:B0-----:R-:W-:-:S04]  /*0fe0*/  IMAD.WIDE R40, R32, 0x4, R30 ;  /* 0x0000000420287825 */ /* 0x001fc800078e021e */
[--C-:B------:R-:W-:Y:S01]  /*0ff0*/  IMAD.WIDE R42, R0, 0x4, R30.reuse ;  /* 0x00000004002a7825 */ /* 0x100fe200078e021e */
[----:B--2---:R0:W-:Y:S03]  /*1000*/  @P0 STG.E.128 desc[UR6][R38.64], R24 ;  /* 0x0000001826000986 */ /* 0x0041e6000c101d06 */
[--C-:B------:R-:W-:Y:S01]  /*1010*/  IMAD.WIDE R44, R3, 0x4, R30.reuse ;  /* 0x00000004032c7825 */ /* 0x100fe200078e021e */
[----:B-1----:R-:W1:Y:S03]  /*1020*/  LDC.64 R20, c[0x0][0x258] ;  /* 0x00009600ff147b82 */ /* 0x002e660000000a00 */
[----:B------:R-:W-:Y:S01]  /*1030*/  IMAD.WIDE R28, R2, 0x4, R30 ;  /* 0x00000004021c7825 */ /* 0x000fe200078e021e */
[----:B------:R-:W-:Y:S03]  /*1040*/  @P2 STG.E.128 desc[UR6][R40.64], R8 ;  /* 0x0000000828002986 */ /* 0x000fe6000c101d06 */
[--C-:B---3--:R-:W-:Y:S01]  /*1050*/  IMAD.WIDE R22, R32, 0x4, R34.reuse ;  /* 0x0000000420167825 */ /* 0x108fe200078e0222 */
[----:B------:R-:W-:Y:S01]  /*1060*/  @P1 STG.E.128 desc[UR6][R42.64], R12 ;  /* 0x0000000c2a001986 */ /* 0x000fe2000c101d06 */
[----:B0-----:R-:W0:Y:S03]  /*1070*/  LDC.64 R24, c[0x0][0x268] ;  /* 0x00009a00ff187b82 */ /* 0x001e260000000a00 */
[----:B------:R2:W-:Y:S01]  /*1080*/  @P3 STG.E.128 desc[UR6][R28.64], R16 ;  /* 0x000000101c003986 */ /* 0x0005e2000c101d06 */
[----:B------:R-:W-:-:S03]  /*1090*/  IMAD.WIDE R30, R0, 0x4, R34 ;  /* 0x00000004001e7825 */ /* 0x000fc600078e0222 */
[----:B------:R-:W-:Y:S01]  /*10a0*/  @P4 STG.E.128 desc[UR6][R44.64], R4 ;  /* 0x000000042c004986 */ /* 0x000fe2000c101d06 */
[----:B------:R-:W-:-:S03]  /*10b0*/  IMAD.WIDE R26, R2, 0x4, R34 ;  /* 0x00000004021a7825 */ /* 0x000fc600078e0222 */
[----:B------:R3:W-:Y:S01]  /*10c0*/  @P2 STG.E.128 desc[UR6][R22.64], R8 ;  /* 0x0000000816002986 */ /* 0x0007e2000c101d06 */
[----:B------:R-:W-:-:S03]  /*10d0*/  IMAD.WIDE R34, R3, 0x4, R34 ;  /* 0x0000000403227825 */ /* 0x000fc600078e0222 */
[----:B------:R5:W-:Y:S01]  /*10e0*/  @P1 STG.E.128 desc[UR6][R30.64], R12 ;  /* 0x0000000c1e001986 */ /* 0x000be2000c101d06 */
[----:B----4-:R-:W-:-:S04]  /*10f0*/  IMAD.WIDE R38, R0, 0x4, R36 ;  /* 0x0000000400267825 */ /* 0x010fc800078e0224 */
[----:B--2---:R-:W-:Y:S01]  /*1100*/  IMAD.WIDE R28, R32, 0x4, R36 ;  /* 0x00000004201c7825 */ /* 0x004fe200078e0224 */
[----:B------:R2:W-:Y:S01]  /*1110*/  @P3 STG.E.128 desc[UR6][R26.64], R16 ;  /* 0x000000101a003986 */ /* 0x0005e2000c101d06 */
[----:B---3--:R-:W3:Y:S03]  /*1120*/  LDC.64 R22, c[0x0][0x260] ;  /* 0x00009800ff167b82 */ /* 0x008ee60000000a00 */
[----:B------:R-:W-:Y:S01]  /*1130*/  @P4 STG.E.128 desc[UR6][R34.64], R4 ;  /* 0x0000000422004986 */ /* 0x000fe2000c101d06 */
[----:B-1----:R-:W-:-:S03]  /*1140*/  IMAD.WIDE R42, R0, 0x4, R20 ;  /* 0x00000004002a7825 */ /* 0x002fc600078e0214 */
[----:B------:R1:W-:Y:S01]  /*1150*/  @P2 STG.E.128 desc[UR6][R28.64], R8 ;  /* 0x000000081c002986 */ /* 0x0003e2000c101d06 */
[----:B-----5:R-:W-:-:S03]  /*1160*/  IMAD.WIDE R30, R32, 0x4, R20 ;  /* 0x00000004201e7825 */ /* 0x020fc600078e0214 */
[----:B------:R4:W-:Y:S01]  /*1170*/  @P1 STG.E.128 desc[UR6][R38.64], R12 ;  /* 0x0000000c26001986 */ /* 0x0009e2000c101d06 */
[----:B--2---:R-:W2:Y:S01]  /*1180*/  LDC.64 R26, c[0x0][0x270] ;  /* 0x00009c00ff1a7b82 */ /* 0x004ea20000000a00 */
[----:B------:R-:W-:-:S04]  /*1190*/  IMAD.WIDE R40, R2, 0x4, R36 ;  /* 0x0000000402287825 */ /* 0x000fc800078e0224 */
[----:B-1----:R-:W-:-:S04]  /*11a0*/  IMAD.WIDE R28, R2, 0x4, R20 ;  /* 0x00000004021c7825 */ /* 0x002fc800078e0214 */
[C---:B----4-:R-:W-:Y:S02]  /*11b0*/  IMAD.WIDE R38, R3.reuse, 0x4, R20 ;  /* 0x0000000403267825 */ /* 0x050fe400078e0214 */
[----:B------:R-:W1:Y:S02]  /*11c0*/  LDC.64 R20, c[0x0][0x278] ;  /* 0x00009e00ff147b82 */ /* 0x000e640000000a00 */
[----:B------:R-:W-:Y:S01]  /*11d0*/  IMAD.WIDE R36, R3, 0x4, R36 ;  /* 0x0000000403247825 */ /* 0x000fe200078e0224 */
[----:B------:R4:W-:Y:S03]  /*11e0*/  @P3 STG.E.128 desc[UR6][R40.64], R16 ;  /* 0x0000001028003986 */ /* 0x0009e6000c101d06 */
[--C-:B---3--:R-:W-:Y:S01]  /*11f0*/  IMAD.WIDE R34, R0, 0x4, R22.reuse ;  /* 0x0000000400227825 */ /* 0x108fe200078e0216 */
[----:B------:R3:W-:Y:S04]  /*1200*/  @P4 STG.E.128 desc[UR6][R36.64], R4 ;  /* 0x0000000424004986 */ /* 0x0007e8000c101d06 */
[----:B------:R5:W-:Y:S04]  /*1210*/  @P2 STG.E.128 desc[UR6][R30.64], R8 ;  /* 0x000000081e002986 */ /* 0x000be8000c101d06 */
[----:B------:R0:W-:Y:S01]  /*1220*/  @P1 STG.E.128 desc[UR6][R42.64], R12 ;  /* 0x0000000c2a001986 */ /* 0x0001e2000c101d06 */
[----:B----4-:R-:W-:-:S03]  /*1230*/  IMAD.WIDE R40, R32, 0x4, R22 ;  /* 0x0000000420287825 */ /* 0x010fc600078e0216 */
[----:B------:R4:W-:Y:S01]  /*1240*/  @P3 STG.E.128 desc[UR6][R28.64], R16 ;  /* 0x000000101c003986 */ /* 0x0009e2000c101d06 */
[----:B---3--:R-:W-:-:S03]  /*1250*/  IMAD.WIDE R36, R3, 0x4, R22 ;  /* 0x0000000403247825 */ /* 0x008fc600078e0216 */
[----:B------:R3:W-:Y:S01]  /*1260*/  @P4 STG.E.128 desc[UR6][R38.64], R4 ;  /* 0x0000000426004986 */ /* 0x0007e2000c101d06 */
[----:B-----5:R-:W-:-:S03]  /*1270*/  IMAD.WIDE R30, R2, 0x4, R22 ;  /* 0x00000004021e7825 */ /* 0x020fc600078e0216 */
[----:B------:R2:W-:Y:S01]  /*1280*/  @P2 STG.E.128 desc[UR6][R40.64], R8 ;  /* 0x0000000828002986 */ /* 0x0005e2000c101d06 */
[----:B0-----:R-:W-:-:S03]  /*1290*/  IMAD.WIDE R42, R32, 0x4, R24 ;  /* 0x00000004202a7825 */ /* 0x001fc600078e0218 */
[----:B------:R0:W-:Y:S01]  /*12a0*/  @P1 STG.E.128 desc[UR6][R34.64], R12 ;  /* 0x0000000c22001986 */ /* 0x0001e2000c101d06 */
[----:B------:R-:W-:-:S03]  /*12b0*/  IMAD.WIDE R22, R2, 0x4, R24 ;  /* 0x0000000402167825 */ /* 0x000fc600078e0218 */
[----:B------:R-:W-:Y:S01]  /*12c0*/  @P3 STG.E.128 desc[UR6][R30.64], R16 ;  /* 0x000000101e003986 */ /* 0x000fe2000c101d06 */
[----:B----4-:R-:W-:-:S03]  /*12d0*/  IMAD.WIDE R28, R0, 0x4, R24 ;  /* 0x00000004001c7825 */ /* 0x010fc600078e0218 */
[----:B------:R-:W-:Y:S01]  /*12e0*/  @P4 STG.E.128 desc[UR6][R36.64], R4 ;  /* 0x0000000424004986 */ /* 0x000fe2000c101d06 */
[----:B---3--:R-:W-:-:S03]  /*12f0*/  IMAD.WIDE R38, R3, 0x4, R24 ;  /* 0x0000000403267825 */ /* 0x008fc600078e0218 */
[----:B------:R-:W-:Y:S01]  /*1300*/  @P2 STG.E.128 desc[UR6][R42.64], R8 ;  /* 0x000000082a002986 */ /* 0x000fe2000c101d06 */
[----:B--2---:R-:W-:-:S03]  /*1310*/  IMAD.WIDE R40, R32, 0x4, R26 ;  /* 0x0000000420287825 */ /* 0x004fc600078e021a */
[----:B------:R2:W-:Y:S01]  /*1320*/  @P1 STG.E.128 desc[UR6][R28.64], R12 ;  /* 0x0000000c1c001986 */ /* 0x0005e2000c101d06 */
[----:B0-----:R-:W-:-:S03]  /*1330*/  IMAD.WIDE R34, R0, 0x4, R26 ;  /* 0x0000000400227825 */ /* 0x001fc600078e021a */
[----:B------:R0:W-:Y:S01]  /*1340*/  @P3 STG.E.128 desc[UR6][R22.64], R16 ;  /* 0x0000001016003986 */ /* 0x0001e2000c101d06 */
[----:B------:R-:W-:-:S03]  /*1350*/  IMAD.WIDE R24, R2, 0x4, R26 ;  /* 0x0000000402187825 */ /* 0x000fc600078e021a */
[----:B------:R3:W-:Y:S01]  /*1360*/  @P4 STG.E.128 desc[UR6][R38.64], R4 ;  /* 0x0000000426004986 */ /* 0x0007e2000c101d06 */
[----:B------:R-:W-:-:S03]  /*1370*/  IMAD.WIDE R26, R3, 0x4, R26 ;  /* 0x00000004031a7825 */ /* 0x000fc600078e021a */
[----:B------:R3:W-:Y:S01]  /*1380*/  @P2 STG.E.128 desc[UR6][R40.64], R8 ;  /* 0x0000000828002986 */ /* 0x0007e2000c101d06 */
[----:B-1----:R-:W-:-:S03]  /*1390*/  IMAD.WIDE R32, R32, 0x4, R20 ;  /* 0x0000000420207825 */ /* 0x002fc600078e0214 */
[----:B------:R3:W-:Y:S01]  /*13a0*/  @P1 STG.E.128 desc[UR6][R34.64], R12 ;  /* 0x0000000c22001986 */ /* 0x0007e2000c101d06 */
[----:B--2---:R-:W-:-:S03]  /*13b0*/  IMAD.WIDE R28, R0, 0x4, R20 ;  /* 0x00000004001c7825 */ /* 0x004fc600078e0214 */
[----:B------:R3:W-:Y:S01]  /*13c0*/  @P3 STG.E.128 desc[UR6][R24.64], R16 ;  /* 0x0000001018003986 */ /* 0x0007e2000c101d06 */
[----:B0-----:R-:W-:-:S03]  /*13d0*/  IMAD.WIDE R22, R2, 0x4, R20 ;  /* 0x0000000402167825 */ /* 0x001fc600078e0214 */
[----:B------:R3:W-:Y:S04]  /*13e0*/  @P4 STG.E.128 desc[UR6][R26.64], R4 ;  /* 0x000000041a004986 */ /* 0x0007e8000c101d06 */
[----:B------:R3:W-:Y:S04]  /*13f0*/  @P2 STG.E.128 desc[UR6][R32.64], R8 ;  /* 0x0000000820002986 */ /* 0x0007e8000c101d06 */
[----:B------:R3:W-:Y:S01]  /*1400*/  @P1 STG.E.128 desc[UR6][R28.64], R12 ;  /* 0x0000000c1c001986 */ /* 0x0007e2000c101d06 */
[----:B------:R-:W-:-:S03]  /*1410*/  IMAD.WIDE R20, R3, 0x4, R20 ;  /* 0x0000000403147825 */ /* 0x000fc600078e0214 */
[----:B------:R3:W-:Y:S01]  /*1420*/  @P3 STG.E.128 desc[UR6][R22.64], R16 ;  /* 0x0000001016003986 */ /* 0x0007e2000c101d06 */
[----:B------:R-:W-:Y:S05]  /*1430*/  @!P4 EXIT ;  /* 0x000000000000c94d */ /* 0x000fea0003800000 */
[----:B------:R-:W-:Y:S01]  /*1440*/  STG.E.128 desc[UR6][R20.64], R4 ;  /* 0x0000000414007986 */ /* 0x000fe2000c101d06 */
[----:B------:R-:W-:Y:S05]  /*1450*/  EXIT ;  /* 0x000000000000794d */ /* 0x000fea0003800000 */
.L_x_0:
[----:B------:R-:W-:-:S00]  /*1460*/  BRA `(.L_x_0) ;  /* 0xfffffffc00fc7947 */ /* 0x000fc0000383ffff */
[----:B------:R-:W-:-:S00]  /*1470*/  NOP ;  /* 0x0000000000007918 */ /* 0x000fc00000000000 */
        /* <DEDUP_REMOVED lines=8> */
.L_x_1:


//--------------------- .nv.global.init           --------------------------
	.section	.nv.global.init,"aw",@progbits
.nv.global.init:
	.type		_$_str,@object
	.size		_$_str,(_$_str_$_2 - _$_str)
_$_str:
        /*0000*/ 	.byte	0x5f, 0x5f, 0x43, 0x55, 0x44, 0x41, 0x5f, 0x46, 0x54, 0x5a, 0x00
	.type		_$_str_$_2,@object
	.size		_$_str_$_2,(.L_1 - _$_str_$_2)
_$_str_$_2:
        /*000b*/ 	.byte	0x5f, 0x5f, 0x43, 0x55, 0x44, 0x41, 0x5f, 0x50, 0x52, 0x45, 0x43, 0x5f, 0x53, 0x51, 0x52, 0x54
        /*001b*/ 	.byte	0x00
.L_1:


//--------------------- .nv.shared.triton_poi_fused__native_batch_norm_legit_no_training_convolution_41 --------------------------
	.section	.nv.shared.triton_poi_fused__native_batch_norm_legit_no_training_convolution_41,"aw",@nobits
	.sectionflags	@""
	.align	16
	.zero		1024


//--------------------- .nv.constant0.triton_poi_fused__native_batch_norm_legit_no_training_convolution_41 --------------------------
	.section	.nv.constant0.triton_poi_fused__native_batch_norm_legit_no_training_convolution_41,"a",@progbits
	.sectionflags	@""
	.align	4
.nv.constant0.triton_poi_fused__native_batch_norm_legit_no_training_convolution_41:
	.zero		648
